	.headerflags	@"EF_CUDA_TEXMODE_UNIFIED EF_CUDA_64BIT_ADDRESS EF_CUDA_ACCELERATORS EF_CUDA_SM90 EF_CUDA_VIRTUAL_SM(EF_CUDA_SM90)"
	.elftype	@"ET_EXEC"


//--------------------- .nv.info                  --------------------------
	.section	.nv.info,"",@"SHT_CUDA_INFO"
	.align	4


	//----- nvinfo : EIATTR_REGCOUNT
	.align		4
        /*0000*/ 	.byte	0x04, 0x2f
        /*0002*/ 	.short	(.L_1 - .L_0)
	.align		4
.L_0:
        /*0004*/ 	.word	index@(triton_per_fused_mean_28)
        /*0008*/ 	.word	0x0000000c


	//----- nvinfo : EIATTR_MIN_STACK_SIZE
	.align		4
.L_1:
        /*000c*/ 	.byte	0x04, 0x12
        /*000e*/ 	.short	(.L_3 - .L_2)
	.align		4
.L_2:
        /*0010*/ 	.word	index@(triton_per_fused_mean_28)
        /*0014*/ 	.word	0x00000000


	//----- nvinfo : EIATTR_FRAME_SIZE
	.align		4
.L_3:
        /*0018*/ 	.byte	0x04, 0x11
        /*001a*/ 	.short	(.L_5 - .L_4)
	.align		4
.L_4:
        /*001c*/ 	.word	index@(triton_per_fused_mean_28)
        /*0020*/ 	.word	0x00000000


	//----- nvinfo : EIATTR_MIN_STACK_SIZE
	.align		4
.L_5:
        /*0024*/ 	.byte	0x04, 0x12
        /*0026*/ 	.short	(.L_7 - .L_6)
	.align		4
.L_6:
        /*0028*/ 	.word	index@(triton_per_fused_mean_28)
        /*002c*/ 	.word	0x00000000
.L_7:


//--------------------- .nv.info.triton_per_fused_mean_28 --------------------------
	.section	.nv.info.triton_per_fused_mean_28,"",@"SHT_CUDA_INFO"
	.sectionflags	@""
	.align	4


	//----- nvinfo : EIATTR_CUDA_API_VERSION
	.align		4
        /*0000*/ 	.byte	0x04, 0x37
        /*0002*/ 	.short	(.L_9 - .L_8)
.L_8:
        /*0004*/ 	.word	0x0000007c


	//----- nvinfo : EIATTR_KPARAM_INFO
	.align		4
.L_9:
        /*0008*/ 	.byte	0x04, 0x17
        /*000a*/ 	.short	(.L_11 - .L_10)
.L_10:
        /*000c*/ 	.word	0x00000000
        /*0010*/ 	.short	0x0003
        /*0012*/ 	.short	0x0014
        /*0014*/ 	.byte	0x00, 0xf0, 0x11, 0x00


	//----- nvinfo : EIATTR_KPARAM_INFO
	.align		4
.L_11:
        /*0018*/ 	.byte	0x04, 0x17
        /*001a*/ 	.short	(.L_13 - .L_12)
.L_12:
        /*001c*/ 	.word	0x00000000
        /*0020*/ 	.short	0x0002
        /*0022*/ 	.short	0x0010
        /*0024*/ 	.byte	0x00, 0xf0, 0x11, 0x00


	//----- nvinfo : EIATTR_KPARAM_INFO
	.align		4
.L_13:
        /*0028*/ 	.byte	0x04, 0x17
        /*002a*/ 	.short	(.L_15 - .L_14)
.L_14:
        /*002c*/ 	.word	0x00000000
        /*0030*/ 	.short	0x0001
        /*0032*/ 	.short	0x0008
        /*0034*/ 	.byte	0x00, 0xf4, 0x21, 0x00


	//----- nvinfo : EIATTR_KPARAM_INFO
	.align		4
.L_15:
        /*0038*/ 	.byte	0x04, 0x17
        /*003a*/ 	.short	(.L_17 - .L_16)
.L_16:
        /*003c*/ 	.word	0x00000000
        /*0040*/ 	.short	0x0000
        /*0042*/ 	.short	0x0000
        /*0044*/ 	.byte	0x00, 0xf4, 0x21, 0x00


	//----- nvinfo : EIATTR_SPARSE_MMA_MASK
	.align		4
.L_17:
        /*0048*/ 	.byte	0x03, 0x50
        /*004a*/ 	.short	0x0000


	//----- nvinfo : EIATTR_MAXREG_COUNT
	.align		4
        /*004c*/ 	.byte	0x03, 0x1b
        /*004e*/ 	.short	0x00ff


	//----- nvinfo : EIATTR_COOP_GROUP_MASK_REGIDS
	.align		4
        /*0050*/ 	.byte	0x04, 0x29
        /*0052*/ 	.short	(.L_19 - .L_18)


	//   ....[0]....
.L_18:
        /*0054*/ 	.word	0xffffffff


	//----- nvinfo : EIATTR_COOP_GROUP_INSTR_OFFSETS
	.align		4
.L_19:
        /*0058*/ 	.byte	0x04, 0x28
        /*005a*/ 	.short	(.L_21 - .L_20)


	//   ....[0]....
.L_20:
        /*005c*/ 	.word	0x00000100


	//----- nvinfo : EIATTR_EXIT_INSTR_OFFSETS
	.align		4
.L_21:
        /*0060*/ 	.byte	0x04, 0x1c
        /*0062*/ 	.short	(.L_23 - .L_22)


	//   ....[0]....
.L_22:
        /*0064*/ 	.word	0x00000130


	//   ....[1]....
        /*0068*/ 	.word	0x00000150


	//----- nvinfo : EIATTR_REQNTID
	.align		4
.L_23:
        /*006c*/ 	.byte	0x04, 0x10
        /*006e*/ 	.short	(.L_25 - .L_24)
.L_24:
        /*0070*/ 	.word	0x00000040
        /*0074*/ 	.word	0x00000001
        /*0078*/ 	.word	0x00000001


	//----- nvinfo : EIATTR_CBANK_PARAM_SIZE
	.align		4
.L_25:
        /*007c*/ 	.byte	0x03, 0x19
        /*007e*/ 	.short	0x0018


	//----- nvinfo : EIATTR_PARAM_CBANK
	.align		4
        /*0080*/ 	.byte	0x04, 0x0a
        /*0082*/ 	.short	(.L_27 - .L_26)
	.align		4
.L_26:
        /*0084*/ 	.word	index@(.nv.constant0.triton_per_fused_mean_28)
        /*0088*/ 	.short	0x0210
        /*008a*/ 	.short	0x0018


	//----- nvinfo : EIATTR_SW_WAR
	.align		4
.L_27:
        /*008c*/ 	.byte	0x04, 0x36
        /*008e*/ 	.short	(.L_29 - .L_28)
.L_28:
        /*0090*/ 	.word	0x00000008
.L_29:


//--------------------- .nv.callgraph             --------------------------
	.section	.nv.callgraph,"",@"SHT_CUDA_CALLGRAPH"
	.align	4
	.sectionentsize	8
	.align		4
        /*0000*/ 	.word	0x00000000
	.align		4
        /*0004*/ 	.word	0xffffffff
	.align		4
        /*0008*/ 	.word	0x00000000
	.align		4
        /*000c*/ 	.word	0xfffffffe
	.align		4
        /*0010*/ 	.word	0x00000000
	.align		4
        /*0014*/ 	.word	0xfffffffd
	.align		4
        /*0018*/ 	.word	0x00000000
	.align		4
        /*001c*/ 	.word	0xfffffffc


//--------------------- .text.triton_per_fused_mean_28 --------------------------
	.section	.text.triton_per_fused_mean_28,"ax",@progbits
	.align	128
        .global         triton_per_fused_mean_28
        .type           triton_per_fused_mean_28,@function
        .size           triton_per_fused_mean_28,(.L_x_1 - triton_per_fused_mean_28)
        .other          triton_per_fused_mean_28,@"STO_CUDA_ENTRY STV_DEFAULT"
triton_per_fused_mean_28:
.text.triton_per_fused_mean_28:
[----:B------:R-:W0:Y:S02]  /*0000*/  LDC R1, c[0x0][0x28] ;  /* 0x00000a00ff017b82 */ /* 0x000e240000000800 */
[----:B------:R-:W1:Y:S01]  /*0010*/  S2R R6, SR_TID.X ;  /* 0x0000000000067919 */ /* 0x000e620000002100 */
[----:B------:R-:W2:Y:S01]  /*0020*/  LDC.64 R2, c[0x0][0x210] ;  /* 0x00008400ff027b82 */ /* 0x000ea20000000a00 */
[----:B------:R-:W-:Y:S01]  /*0030*/  ULDC.64 UR4, c[0x0][0x208] ;  /* 0x0000820000047ab9 */ /* 0x000fe20000000a00 */
[----:B------:R-:W3:Y:S01]  /*0040*/  S2R R9, SR_CTAID.X ;  /* 0x0000000000097919 */ /* 0x000ee20000002500 */
[----:B-1----:R-:W-:Y:S02]  /*0050*/  LOP3.LUT R0, R6, 0x1, RZ, 0xc0, !PT ;  /* 0x0000000106007812 */ /* 0x002fe400078ec0ff */
[----:B---3--:R-:W-:-:S03]  /*0060*/  ISETP.GE.AND P0, PT, R9, 0x4, PT ;  /* 0x000000040900780c */ /* 0x008fc60003f06270 */
[----:B------:R-:W-:Y:S02]  /*0070*/  IMAD R5, R9, 0x2, R0 ;  /* 0x0000000209057824 */ /* 0x000fe400078e0200 */
[----:B------:R-:W-:Y:S02]  /*0080*/  IMAD.MOV.U32 R0, RZ, RZ, RZ ;  /* 0x000000ffff007224 */ /* 0x000fe400078e00ff */
[----:B--2---:R-:W-:Y:S02]  /*0090*/  IMAD.WIDE R2, R5, 0x4, R2 ;  /* 0x0000000405027825 */ /* 0x004fe400078e0202 */
[----:B------:R-:W1:Y:S04]  /*00a0*/  LDC.64 R4, c[0x0][0x218] ;  /* 0x00008600ff047b82 */ /* 0x000e680000000a00 */
[----:B------:R-:W2:Y:S01]  /*00b0*/  @!P0 LDG.E R0, desc[UR4][R2.64] ;  /* 0x0000000402008981 */ /* 0x000ea2000c1e1900 */
[----:B-1----:R-:W-:Y:S01]  /*00c0*/  IMAD.WIDE R4, R9, 0x4, R4 ;  /* 0x0000000409047825 */ /* 0x002fe200078e0204 */
[----:B--2---:R-:W-:-:S04]  /*00d0*/  SEL R0, R0, RZ, !P0 ;  /* 0x000000ff00007207 */ /* 0x004fc80004000000 */
[----:B------:R-:W-:Y:S02]  /*00e0*/  FSEL R0, R0, RZ, !P0 ;  /* 0x000000ff00007208 */ /* 0x000fe40004000000 */
[----:B------:R-:W-:-:S03]  /*00f0*/  LOP3.LUT P0, RZ, R6, 0x3f, RZ, 0xc0, !PT ;  /* 0x0000003f06ff7812 */ /* 0x000fc6000780c0ff */
[----:B------:R-:W1:Y:S01]  /*0100*/  SHFL.BFLY PT, R7, R0, 0x1, 0x1f ;  /* 0x0c201f0000077f89 */ /* 0x000e6200000e0000 */
[----:B------:R-:W-:Y:S01]  /*0110*/  ISETP.LT.AND P0, PT, R9, 0x4, !P0 ;  /* 0x000000040900780c */ /* 0x000fe20004701270 */
[----:B-1----:R-:W-:-:S12]  /*0120*/  FADD R7, R0, R7 ;  /* 0x0000000700077221 */ /* 0x002fd80000000000 */
[----:B------:R-:W-:Y:S05]  /*0130*/  @!P0 EXIT ;  /* 0x000000000000894d */ /* 0x000fea0003800000 */
[----:B------:R-:W-:Y:S01]  /*0140*/  STG.E desc[UR4][R4.64], R7 ;  /* 0x0000000704007986 */ /* 0x000fe2000c101904 */
[----:B------:R-:W-:Y:S05]  /*0150*/  EXIT ;  /* 0x000000000000794d */ /* 0x000fea0003800000 */
.L_x_0:
[----:B------:R-:W-:-:S00]  /*0160*/  BRA `(.L_x_0) ;  /* 0xfffffffc00fc7947 */ /* 0x000fc0000383ffff */
[----:B------:R-:W-:-:S00]  /*0170*/  NOP ;  /* 0x0000000000007918 */ /* 0x000fc00000000000 */
        /* <DEDUP_REMOVED lines=8> */
.L_x_1:


//--------------------- .nv.constant0.triton_per_fused_mean_28 --------------------------
	.section	.nv.constant0.triton_per_fused_mean_28,"a",@progbits
	.sectionflags	@""
	.align	4
.nv.constant0.triton_per_fused_mean_28:
	.zero		552
